//
// Generated by NVIDIA NVVM Compiler
//
// Compiler Build ID: CL-36424714
// Cuda compilation tools, release 13.0, V13.0.88
// Based on NVVM 20.0.0
//

.version 9.0
.target sm_100
.address_size 64

	// .globl	_Z6kernelPj
.const .align 4 .u32 refs_per_thread = 2;
.const .align 4 .b8 d_array[32768];

.visible .entry _Z6kernelPj(
	.param .u64 .ptr .align 1 _Z6kernelPj_param_0
)
{
	.reg .pred 	%p<10>;
	.reg .b32 	%r<102>;
	.reg .b64 	%rd<22>;

	ld.param.u64 	%rd11, [_Z6kernelPj_param_0];
	mov.u32 	%r26, %ctaid.x;
	shl.b32 	%r27, %r26, 4;
	mov.u32 	%r28, %tid.x;
	add.s32 	%r1, %r27, %r28;
	ld.const.u32 	%r2, [refs_per_thread];
	setp.eq.s32 	%p1, %r2, 0;
	mov.b32 	%r101, 0;
	@%p1 bra 	$L__BB0_13;
	mul.lo.s32 	%r31, %r1, %r2;
	shl.b32 	%r32, %r31, 5;
	mul.wide.u32 	%rd12, %r32, 4;
	mov.u64 	%rd13, d_array;
	add.s64 	%rd18, %rd13, %rd12;
	and.b32  	%r3, %r2, 15;
	setp.lt.u32 	%p2, %r2, 16;
	mov.b32 	%r101, 0;
	@%p2 bra 	$L__BB0_4;
	and.b32  	%r34, %r2, -16;
	neg.s32 	%r91, %r34;
	mov.b32 	%r101, 0;
$L__BB0_3:
	.pragma "nounroll";
	ld.const.u32 	%r35, [%rd18];
	add.s32 	%r36, %r35, %r101;
	ld.const.u32 	%r37, [%rd18+128];
	add.s32 	%r38, %r37, %r36;
	ld.const.u32 	%r39, [%rd18+256];
	add.s32 	%r40, %r39, %r38;
	ld.const.u32 	%r41, [%rd18+384];
	add.s32 	%r42, %r41, %r40;
	ld.const.u32 	%r43, [%rd18+512];
	add.s32 	%r44, %r43, %r42;
	ld.const.u32 	%r45, [%rd18+640];
	add.s32 	%r46, %r45, %r44;
	ld.const.u32 	%r47, [%rd18+768];
	add.s32 	%r48, %r47, %r46;
	ld.const.u32 	%r49, [%rd18+896];
	add.s32 	%r50, %r49, %r48;
	ld.const.u32 	%r51, [%rd18+1024];
	add.s32 	%r52, %r51, %r50;
	ld.const.u32 	%r53, [%rd18+1152];
	add.s32 	%r54, %r53, %r52;
	ld.const.u32 	%r55, [%rd18+1280];
	add.s32 	%r56, %r55, %r54;
	ld.const.u32 	%r57, [%rd18+1408];
	add.s32 	%r58, %r57, %r56;
	ld.const.u32 	%r59, [%rd18+1536];
	add.s32 	%r60, %r59, %r58;
	ld.const.u32 	%r61, [%rd18+1664];
	add.s32 	%r62, %r61, %r60;
	ld.const.u32 	%r63, [%rd18+1792];
	add.s32 	%r64, %r63, %r62;
	ld.const.u32 	%r65, [%rd18+1920];
	add.s32 	%r101, %r65, %r64;
	add.s64 	%rd18, %rd18, 2048;
	add.s32 	%r91, %r91, 16;
	setp.ne.s32 	%p3, %r91, 0;
	@%p3 bra 	$L__BB0_3;
$L__BB0_4:
	setp.eq.s32 	%p4, %r3, 0;
	@%p4 bra 	$L__BB0_13;
	and.b32  	%r11, %r2, 7;
	setp.lt.u32 	%p5, %r3, 8;
	@%p5 bra 	$L__BB0_7;
	ld.const.u32 	%r67, [%rd18];
	add.s32 	%r68, %r67, %r101;
	ld.const.u32 	%r69, [%rd18+128];
	add.s32 	%r70, %r69, %r68;
	ld.const.u32 	%r71, [%rd18+256];
	add.s32 	%r72, %r71, %r70;
	ld.const.u32 	%r73, [%rd18+384];
	add.s32 	%r74, %r73, %r72;
	ld.const.u32 	%r75, [%rd18+512];
	add.s32 	%r76, %r75, %r74;
	ld.const.u32 	%r77, [%rd18+640];
	add.s32 	%r78, %r77, %r76;
	ld.const.u32 	%r79, [%rd18+768];
	add.s32 	%r80, %r79, %r78;
	ld.const.u32 	%r81, [%rd18+896];
	add.s32 	%r101, %r81, %r80;
	add.s64 	%rd18, %rd18, 1024;
$L__BB0_7:
	setp.eq.s32 	%p6, %r11, 0;
	@%p6 bra 	$L__BB0_13;
	and.b32  	%r15, %r2, 3;
	setp.lt.u32 	%p7, %r11, 4;
	@%p7 bra 	$L__BB0_10;
	ld.const.u32 	%r83, [%rd18];
	add.s32 	%r84, %r83, %r101;
	ld.const.u32 	%r85, [%rd18+128];
	add.s32 	%r86, %r85, %r84;
	ld.const.u32 	%r87, [%rd18+256];
	add.s32 	%r88, %r87, %r86;
	ld.const.u32 	%r89, [%rd18+384];
	add.s32 	%r101, %r89, %r88;
	add.s64 	%rd18, %rd18, 512;
$L__BB0_10:
	setp.eq.s32 	%p8, %r15, 0;
	@%p8 bra 	$L__BB0_13;
	neg.s32 	%r99, %r15;
$L__BB0_12:
	.pragma "nounroll";
	ld.const.u32 	%r90, [%rd18];
	add.s32 	%r101, %r90, %r101;
	add.s64 	%rd18, %rd18, 128;
	add.s32 	%r99, %r99, 1;
	setp.ne.s32 	%p9, %r99, 0;
	@%p9 bra 	$L__BB0_12;
$L__BB0_13:
	cvta.to.global.u64 	%rd14, %rd11;
	mul.wide.u32 	%rd15, %r1, 4;
	add.s64 	%rd16, %rd14, %rd15;
	st.global.u32 	[%rd16], %r101;
	ret;

}


// ===== COMPILED SASS (sm_100) =====

	.target	sm_100

	.elftype	@"ET_EXEC"


//--------------------- .note.nv.tkinfo           --------------------------
	.section	.note.nv.tkinfo,"",@"SHT_NOTE"
	.sectionflags	@"SHF_NOTE_NV_TKINFO"
	.tkinfo
        /*0018*/ 	.word	0x00000002
        /*0030*/ 	.string	""
        /*0030*/ 	.string	"ptxas"
        /*0030*/ 	.string	"Cuda compilation tools, release 13.0, V13.0.88"
        /*0030*/ 	.string	"Build cuda_13.0.r13.0/compiler.36424714_0"
        /*0030*/ 	.string	"-arch sm_100 -m 64 "



//--------------------- .note.nv.cuinfo           --------------------------
	.section	.note.nv.cuinfo,"",@"SHT_NOTE"
	.sectionflags	@"SHF_NOTE_NV_CUINFO"
        /*0018*/ 	.short	0x0002
        /*001a*/ 	.short	0x0064
        /*001c*/ 	.short	0x0082
	.zero		2


//--------------------- .nv.info                  --------------------------
	.section	.nv.info,"",@"SHT_CUDA_INFO"
	.align	4


	//----- nvinfo : EIATTR_REGCOUNT
	.align		4
        /*0000*/ 	.byte	0x04, 0x2f
        /*0002*/ 	.short	(.L_3 - .L_2)
	.align		4
.L_2:
        /*0004*/ 	.word	index@(_Z6kernelPj)
        /*0008*/ 	.word	0x00000016


	//----- nvinfo : EIATTR_FRAME_SIZE
	.align		4
.L_3:
        /*000c*/ 	.byte	0x04, 0x11
        /*000e*/ 	.short	(.L_5 - .L_4)
	.align		4
.L_4:
        /*0010*/ 	.word	index@(_Z6kernelPj)
        /*0014*/ 	.word	0x00000000


	//----- nvinfo : EIATTR_MIN_STACK_SIZE
	.align		4
.L_5:
        /*0018*/ 	.byte	0x04, 0x12
        /*001a*/ 	.short	(.L_7 - .L_6)
	.align		4
.L_6:
        /*001c*/ 	.word	index@(_Z6kernelPj)
        /*0020*/ 	.word	0x00000000
.L_7:


//--------------------- .nv.compat                --------------------------
	.section	.nv.compat,"",@"SHT_CUDA_COMPAT_INFO"
	.align	4
        /*0000*/ 	.byte	0x02, 0x09, 0x00, 0x00, 0x02, 0x02, 0x01, 0x00, 0x02, 0x05, 0x05, 0x00, 0x03, 0x07, 0x01, 0x01
        /*0010*/ 	.byte	0x02, 0x03, 0x00, 0x00, 0x02, 0x06, 0x01, 0x00, 0x04, 0x0b, 0x08, 0x00, 0x09, 0x00, 0x00, 0x00
        /*0020*/ 	.byte	0x00, 0x00, 0x00, 0x00


//--------------------- .nv.info._Z6kernelPj      --------------------------
	.section	.nv.info._Z6kernelPj,"",@"SHT_CUDA_INFO"
	.sectionflags	@""
	.align	4


	//----- nvinfo : EIATTR_CUDA_API_VERSION
	.align		4
        /*0000*/ 	.byte	0x04, 0x37
        /*0002*/ 	.short	(.L_9 - .L_8)
.L_8:
        /*0004*/ 	.word	0x00000082


	//----- nvinfo : EIATTR_KPARAM_INFO
	.align		4
.L_9:
        /*0008*/ 	.byte	0x04, 0x17
        /*000a*/ 	.short	(.L_11 - .L_10)
.L_10:
        /*000c*/ 	.word	0x00000000
        /*0010*/ 	.short	0x0000
        /*0012*/ 	.short	0x0000
        /*0014*/ 	.byte	0x00, 0xf5, 0x21, 0x00


	//----- nvinfo : EIATTR_SPARSE_MMA_MASK
	.align		4
.L_11:
        /*0018*/ 	.byte	0x03, 0x50
        /*001a*/ 	.short	0x0000


	//----- nvinfo : EIATTR_MAXREG_COUNT
	.align		4
        /*001c*/ 	.byte	0x03, 0x1b
        /*001e*/ 	.short	0x00ff


	//----- nvinfo : EIATTR_MERCURY_ISA_VERSION
	.align		4
        /*0020*/ 	.byte	0x03, 0x5f
        /*0022*/ 	.short	0x0101


	//----- nvinfo : EIATTR_VRC_CTA_INIT_COUNT
	.align		4
        /*0024*/ 	.byte	0x02, 0x4a
	.zero		1
	.zero		1


	//----- nvinfo : EIATTR_EXIT_INSTR_OFFSETS
	.align		4
        /*0028*/ 	.byte	0x04, 0x1c
        /*002a*/ 	.short	(.L_13 - .L_12)


	//   ....[0]....
.L_12:
        /*002c*/ 	.word	0x000005a0


	//----- nvinfo : EIATTR_CBANK_PARAM_SIZE
	.align		4
.L_13:
        /*0030*/ 	.byte	0x03, 0x19
        /*0032*/ 	.short	0x0008


	//----- nvinfo : EIATTR_PARAM_CBANK
	.align		4
        /*0034*/ 	.byte	0x04, 0x0a
        /*0036*/ 	.short	(.L_15 - .L_14)
	.align		4
.L_14:
        /*0038*/ 	.word	index@(.nv.constant0._Z6kernelPj)
        /*003c*/ 	.short	0x0380
        /*003e*/ 	.short	0x0008


	//----- nvinfo : EIATTR_SW_WAR
	.align		4
.L_15:
        /*0040*/ 	.byte	0x04, 0x36
        /*0042*/ 	.short	(.L_17 - .L_16)
.L_16:
        /*0044*/ 	.word	0x00000008
.L_17:


//--------------------- .nv.callgraph             --------------------------
	.section	.nv.callgraph,"",@"SHT_CUDA_CALLGRAPH"
	.align	4
	.sectionentsize	8
	.align		4
        /*0000*/ 	.word	0x00000000
	.align		4
        /*0004*/ 	.word	0xffffffff
	.align		4
        /*0008*/ 	.word	0x00000000
	.align		4
        /*000c*/ 	.word	0xfffffffe
	.align		4
        /*0010*/ 	.word	0x00000000
	.align		4
        /*0014*/ 	.word	0xfffffffd
	.align		4
        /*0018*/ 	.word	0x00000000
	.align		4
        /*001c*/ 	.word	0xfffffffc


//--------------------- .nv.constant3             --------------------------
	.section	.nv.constant3,"a",@progbits
	.align	4
.nv.constant3:
	.type		refs_per_thread,@object
	.size		refs_per_thread,(d_array - refs_per_thread)
refs_per_thread:
        /*0000*/ 	.byte	0x02, 0x00, 0x00, 0x00
	.type		d_array,@object
	.size		d_array,(.L_1 - d_array)
d_array:
	.zero		32768
.L_1:


//--------------------- .text._Z6kernelPj         --------------------------
	.section	.text._Z6kernelPj,"ax",@progbits
	.align	128
        .global         _Z6kernelPj
        .type           _Z6kernelPj,@function
        .size           _Z6kernelPj,(.L_x_7 - _Z6kernelPj)
        .other          _Z6kernelPj,@"STO_CUDA_ENTRY STV_DEFAULT"
_Z6kernelPj:
.text._Z6kernelPj:
[----:B------:R-:W-:Y:S01]  /*0000*/  LDC R1, c[0x0][0x37c] ;  /* 0x0000df00ff017b82 */ /* 0x000fe20000000800 */
[----:B------:R-:W0:Y:S01]  /*0010*/  S2R R0, SR_CTAID.X ;  /* 0x0000000000007919 */ /* 0x000e220000002500 */
[----:B------:R-:W1:Y:S01]  /*0020*/  LDCU UR5, c[0x3][URZ] ;  /* 0x00c00000ff0577ac */ /* 0x000e620008000800 */
[----:B------:R-:W0:Y:S01]  /*0030*/  S2R R3, SR_TID.X ;  /* 0x0000000000037919 */ /* 0x000e220000002100 */
[----:B------:R-:W2:Y:S01]  /*0040*/  LDCU.64 UR8, c[0x0][0x358] ;  /* 0x00006b00ff0877ac */ /* 0x000ea20008000a00 */
[----:B-1----:R-:W-:Y:S01]  /*0050*/  UISETP.NE.AND UP0, UPT, UR5, URZ, UPT ;  /* 0x000000ff0500728c */ /* 0x002fe2000bf05270 */
[----:B0-----:R-:W-:Y:S02]  /*0060*/  IMAD R0, R0, 0x10, R3 ;  /* 0x0000001000007824 */ /* 0x001fe400078e0203 */
[----:B------:R-:W-:-:S06]  /*0070*/  IMAD.MOV.U32 R3, RZ, RZ, RZ ;  /* 0x000000ffff037224 */ /* 0x000fcc00078e00ff */
[----:B--2---:R-:W-:Y:S05]  /*0080*/  BRA.U !UP0, `(.L_x_0) ;  /* 0x0000000508387547 */ /* 0x004fea000b800000 */
[----:B------:R-:W-:Y:S02]  /*0090*/  UISETP.GE.U32.AND UP1, UPT, UR5, 0x10, UPT ;  /* 0x000000100500788c */ /* 0x000fe4000bf26070 */
[----:B------:R-:W-:Y:S01]  /*00a0*/  IMAD R2, R0, UR5, RZ ;  /* 0x0000000500027c24 */ /* 0x000fe2000f8e02ff */
[----:B------:R-:W-:Y:S01]  /*00b0*/  ULOP3.LUT UR6, UR5, 0xf, URZ, 0xc0, !UPT ;  /* 0x0000000f05067892 */ /* 0x000fe2000f8ec0ff */
[----:B------:R-:W-:Y:S02]  /*00c0*/  IMAD.MOV.U32 R3, RZ, RZ, 0x4 ;  /* 0x00000004ff037424 */ /* 0x000fe400078e00ff */
[----:B------:R-:W-:Y:S01]  /*00d0*/  IMAD.SHL.U32 R2, R2, 0x20, RZ ;  /* 0x0000002002027824 */ /* 0x000fe200078e00ff */
[----:B------:R-:W-:-:S03]  /*00e0*/  UISETP.NE.AND UP0, UPT, UR6, URZ, UPT ;  /* 0x000000ff0600728c */ /* 0x000fc6000bf05270 */
[----:B------:R-:W-:Y:S02]  /*00f0*/  IMAD R2, R2, 0x4, R3 ;  /* 0x0000000402027824 */ /* 0x000fe400078e0203 */
[----:B------:R-:W-:Y:S01]  /*0100*/  IMAD.MOV.U32 R3, RZ, RZ, RZ ;  /* 0x000000ffff037224 */ /* 0x000fe200078e00ff */
[----:B------:R-:W-:Y:S06]  /*0110*/  BRA.U !UP1, `(.L_x_1) ;  /* 0x00000001097c7547 */ /* 0x000fec000b800000 */
[----:B------:R-:W-:Y:S01]  /*0120*/  ULOP3.LUT UR4, UR5, 0xfffffff0, URZ, 0xc0, !UPT ;  /* 0xfffffff005047892 */ /* 0x000fe2000f8ec0ff */
[----:B------:R-:W-:-:S03]  /*0130*/  IMAD.MOV.U32 R3, RZ, RZ, RZ ;  /* 0x000000ffff037224 */ /* 0x000fc600078e00ff */
[----:B------:R-:W-:-:S12]  /*0140*/  UIADD3 UR4, UPT, UPT, -UR4, URZ, URZ ;  /* 0x000000ff04047290 */ /* 0x000fd8000fffe1ff */
.L_x_2:
[----:B------:R-:W0:Y:S01]  /*0150*/  LDC R4, c[0x3][R2] ;  /* 0x00c0000002047b82 */ /* 0x000e220000000800 */
[----:B------:R-:W-:-:S04]  /*0160*/  UIADD3 UR4, UPT, UPT, UR4, 0x10, URZ ;  /* 0x0000001004047890 */ /* 0x000fc8000fffe0ff */
[----:B------:R-:W-:-:S03]  /*0170*/  UISETP.NE.AND UP1, UPT, UR4, URZ, UPT ;  /* 0x000000ff0400728c */ /* 0x000fc6000bf25270 */
[----:B------:R-:W0:Y:S08]  /*0180*/  LDC R5, c[0x3][R2+0x80] ;  /* 0x00c0200002057b82 */ /* 0x000e300000000800 */
[----:B------:R-:W1:Y:S08]  /*0190*/  LDC R7, c[0x3][R2+0x100] ;  /* 0x00c0400002077b82 */ /* 0x000e700000000800 */
[----:B------:R-:W1:Y:S08]  /*01a0*/  LDC R6, c[0x3][R2+0x180] ;  /* 0x00c0600002067b82 */ /* 0x000e700000000800 */
[----:B------:R-:W2:Y:S08]  /*01b0*/  LDC R9, c[0x3][R2+0x200] ;  /* 0x00c0800002097b82 */ /* 0x000eb00000000800 */
[----:B------:R-:W2:Y:S08]  /*01c0*/  LDC R8, c[0x3][R2+0x280] ;  /* 0x00c0a00002087b82 */ /* 0x000eb00000000800 */
[----:B------:R-:W3:Y:S08]  /*01d0*/  LDC R11, c[0x3][R2+0x300] ;  /* 0x00c0c000020b7b82 */ /* 0x000ef00000000800 */
[----:B------:R-:W3:Y:S01]  /*01e0*/  LDC R10, c[0x3][R2+0x380] ;  /* 0x00c0e000020a7b82 */ /* 0x000ee20000000800 */
[----:B0-----:R-:W-:-:S07]  /*01f0*/  IADD3 R4, PT, PT, R5, R4, R3 ;  /* 0x0000000405047210 */ /* 0x001fce0007ffe003 */
[----:B------:R-:W0:Y:S08]  /*0200*/  LDC R13, c[0x3][R2+0x400] ;  /* 0x00c10000020d7b82 */ /* 0x000e300000000800 */
[----:B------:R-:W0:Y:S01]  /*0210*/  LDC R12, c[0x3][R2+0x480] ;  /* 0x00c12000020c7b82 */ /* 0x000e220000000800 */
[----:B-1----:R-:W-:-:S07]  /*0220*/  IADD3 R4, PT, PT, R6, R7, R4 ;  /* 0x0000000706047210 */ /* 0x002fce0007ffe004 */
[----:B------:R1:W4:Y:S08]  /*0230*/  LDC R15, c[0x3][R2+0x500] ;  /* 0x00c14000020f7b82 */ /* 0x0003300000000800 */
[----:B------:R1:W4:Y:S01]  /*0240*/  LDC R14, c[0x3][R2+0x580] ;  /* 0x00c16000020e7b82 */ /* 0x0003220000000800 */
[----:B--2---:R-:W-:-:S07]  /*0250*/  IADD3 R4, PT, PT, R8, R9, R4 ;  /* 0x0000000908047210 */ /* 0x004fce0007ffe004 */
[----:B------:R1:W2:Y:S08]  /*0260*/  LDC R17, c[0x3][R2+0x600] ;  /* 0x00c1800002117b82 */ /* 0x0002b00000000800 */
[----:B------:R1:W2:Y:S01]  /*0270*/  LDC R16, c[0x3][R2+0x680] ;  /* 0x00c1a00002107b82 */ /* 0x0002a20000000800 */
[----:B---3--:R-:W-:-:S07]  /*0280*/  IADD3 R4, PT, PT, R10, R11, R4 ;  /* 0x0000000b0a047210 */ /* 0x008fce0007ffe004 */
[----:B------:R1:W3:Y:S08]  /*0290*/  LDC R19, c[0x3][R2+0x700] ;  /* 0x00c1c00002137b82 */ /* 0x0002f00000000800 */
[----:B------:R1:W3:Y:S01]  /*02a0*/  LDC R18, c[0x3][R2+0x780] ;  /* 0x00c1e00002127b82 */ /* 0x0002e20000000800 */
[----:B0-----:R-:W-:Y:S01]  /*02b0*/  IADD3 R4, PT, PT, R12, R13, R4 ;  /* 0x0000000d0c047210 */ /* 0x001fe20007ffe004 */
[----:B-1----:R-:W-:-:S03]  /*02c0*/  VIADD R2, R2, 0x800 ;  /* 0x0000080002027836 */ /* 0x002fc60000000000 */
[----:B----4-:R-:W-:-:S04]  /*02d0*/  IADD3 R4, PT, PT, R14, R15, R4 ;  /* 0x0000000f0e047210 */ /* 0x010fc80007ffe004 */
[----:B--2---:R-:W-:-:S04]  /*02e0*/  IADD3 R4, PT, PT, R16, R17, R4 ;  /* 0x0000001110047210 */ /* 0x004fc80007ffe004 */
[----:B---3--:R-:W-:Y:S01]  /*02f0*/  IADD3 R3, PT, PT, R18, R19, R4 ;  /* 0x0000001312037210 */ /* 0x008fe20007ffe004 */
[----:B------:R-:W-:Y:S06]  /*0300*/  BRA.U UP1, `(.L_x_2) ;  /* 0xfffffffd01907547 */ /* 0x000fec000b83ffff */
.L_x_1:
[----:B------:R-:W-:Y:S05]  /*0310*/  BRA.U !UP0, `(.L_x_0) ;  /* 0x0000000108947547 */ /* 0x000fea000b800000 */
[----:B------:R-:W-:Y:S02]  /*0320*/  UISETP.GE.U32.AND UP0, UPT, UR6, 0x8, UPT ;  /* 0x000000080600788c */ /* 0x000fe4000bf06070 */
[----:B------:R-:W-:-:S04]  /*0330*/  ULOP3.LUT UR7, UR5, 0x7, URZ, 0xc0, !UPT ;  /* 0x0000000705077892 */ /* 0x000fc8000f8ec0ff */
[----:B------:R-:W-:-:S03]  /*0340*/  UISETP.NE.AND UP1, UPT, UR7, URZ, UPT ;  /* 0x000000ff0700728c */ /* 0x000fc6000bf25270 */
[----:B------:R-:W-:Y:S08]  /*0350*/  BRA.U !UP0, `(.L_x_3) ;  /* 0x0000000108347547 */ /* 0x000ff0000b800000 */
[----:B------:R-:W0:Y:S08]  /*0360*/  LDC R4, c[0x3][R2] ;  /* 0x00c0000002047b82 */ /* 0x000e300000000800 */
[----:B------:R-:W0:Y:S08]  /*0370*/  LDC R5, c[0x3][R2+0x80] ;  /* 0x00c0200002057b82 */ /* 0x000e300000000800 */
[----:B------:R1:W2:Y:S08]  /*0380*/  LDC R7, c[0x3][R2+0x100] ;  /* 0x00c0400002077b82 */ /* 0x0002b00000000800 */
[----:B------:R1:W2:Y:S08]  /*0390*/  LDC R6, c[0x3][R2+0x180] ;  /* 0x00c0600002067b82 */ /* 0x0002b00000000800 */
[----:B------:R1:W3:Y:S08]  /*03a0*/  LDC R9, c[0x3][R2+0x200] ;  /* 0x00c0800002097b82 */ /* 0x0002f00000000800 */
[----:B------:R1:W3:Y:S08]  /*03b0*/  LDC R8, c[0x3][R2+0x280] ;  /* 0x00c0a00002087b82 */ /* 0x0002f00000000800 */
[----:B------:R1:W4:Y:S08]  /*03c0*/  LDC R11, c[0x3][R2+0x300] ;  /* 0x00c0c000020b7b82 */ /* 0x0003300000000800 */
[----:B------:R1:W4:Y:S01]  /*03d0*/  LDC R10, c[0x3][R2+0x380] ;  /* 0x00c0e000020a7b82 */ /* 0x0003220000000800 */
[----:B0-----:R-:W-:Y:S01]  /*03e0*/  IADD3 R4, PT, PT, R5, R4, R3 ;  /* 0x0000000405047210 */ /* 0x001fe20007ffe003 */
[----:B-1----:R-:W-:-:S03]  /*03f0*/  VIADD R2, R2, 0x400 ;  /* 0x0000040002027836 */ /* 0x002fc60000000000 */
[----:B--2---:R-:W-:-:S04]  /*0400*/  IADD3 R4, PT, PT, R6, R7, R4 ;  /* 0x0000000706047210 */ /* 0x004fc80007ffe004 */
[----:B---3--:R-:W-:-:S04]  /*0410*/  IADD3 R4, PT, PT, R8, R9, R4 ;  /* 0x0000000908047210 */ /* 0x008fc80007ffe004 */
[----:B----4-:R-:W-:-:S07]  /*0420*/  IADD3 R3, PT, PT, R10, R11, R4 ;  /* 0x0000000b0a037210 */ /* 0x010fce0007ffe004 */
.L_x_3:
[----:B------:R-:W-:Y:S05]  /*0430*/  BRA.U !UP1, `(.L_x_0) ;  /* 0x00000001094c7547 */ /* 0x000fea000b800000 */
[----:B------:R-:W-:Y:S02]  /*0440*/  UISETP.GE.U32.AND UP0, UPT, UR7, 0x4, UPT ;  /* 0x000000040700788c */ /* 0x000fe4000bf06070 */
[----:B------:R-:W-:-:S04]  /*0450*/  ULOP3.LUT UR4, UR5, 0x3, URZ, 0xc0, !UPT ;  /* 0x0000000305047892 */ /* 0x000fc8000f8ec0ff */
[----:B------:R-:W-:-:S03]  /*0460*/  UISETP.NE.AND UP1, UPT, UR4, URZ, UPT ;  /* 0x000000ff0400728c */ /* 0x000fc6000bf25270 */
[----:B------:R-:W-:Y:S08]  /*0470*/  BRA.U !UP0, `(.L_x_4) ;  /* 0x00000001081c7547 */ /* 0x000ff0000b800000 */
[----:B------:R0:W1:Y:S08]  /*0480*/  LDC R4, c[0x3][R2] ;  /* 0x00c0000002047b82 */ /* 0x0000700000000800 */
[----:B------:R0:W1:Y:S08]  /*0490*/  LDC R5, c[0x3][R2+0x80] ;  /* 0x00c0200002057b82 */ /* 0x0000700000000800 */
[----:B------:R0:W2:Y:S08]  /*04a0*/  LDC R6, c[0x3][R2+0x100] ;  /* 0x00c0400002067b82 */ /* 0x0000b00000000800 */
[----:B------:R0:W2:Y:S02]  /*04b0*/  LDC R7, c[0x3][R2+0x180] ;  /* 0x00c0600002077b82 */ /* 0x0000a40000000800 */
[----:B0-----:R-:W-:Y:S01]  /*04c0*/  VIADD R2, R2, 0x200 ;  /* 0x0000020002027836 */ /* 0x001fe20000000000 */
[----:B-1----:R-:W-:-:S04]  /*04d0*/  IADD3 R3, PT, PT, R5, R4, R3 ;  /* 0x0000000405037210 */ /* 0x002fc80007ffe003 */
[----:B--2---:R-:W-:-:S07]  /*04e0*/  IADD3 R3, PT, PT, R7, R6, R3 ;  /* 0x0000000607037210 */ /* 0x004fce0007ffe003 */
.L_x_4:
[----:B------:R-:W-:Y:S05]  /*04f0*/  BRA.U !UP1, `(.L_x_0) ;  /* 0x00000001091c7547 */ /* 0x000fea000b800000 */
[----:B------:R-:W-:-:S12]  /*0500*/  UIADD3 UR4, UPT, UPT, -UR4, URZ, URZ ;  /* 0x000000ff04047290 */ /* 0x000fd8000fffe1ff */
.L_x_5:
[----:B------:R0:W1:Y:S01]  /*0510*/  LDC R4, c[0x3][R2] ;  /* 0x00c0000002047b82 */ /* 0x0000620000000800 */
[----:B------:R-:W-:-:S04]  /*0520*/  UIADD3 UR4, UPT, UPT, UR4, 0x1, URZ ;  /* 0x0000000104047890 */ /* 0x000fc8000fffe0ff */
[----:B------:R-:W-:Y:S01]  /*0530*/  UISETP.NE.AND UP0, UPT, UR4, URZ, UPT ;  /* 0x000000ff0400728c */ /* 0x000fe2000bf05270 */
[----:B0-----:R-:W-:Y:S02]  /*0540*/  VIADD R2, R2, 0x80 ;  /* 0x0000008002027836 */ /* 0x001fe40000000000 */
[----:B-1----:R-:W-:-:S06]  /*0550*/  IMAD.IADD R3, R4, 0x1, R3 ;  /* 0x0000000104037824 */ /* 0x002fcc00078e0203 */
[----:B------:R-:W-:Y:S05]  /*0560*/  BRA.U UP0, `(.L_x_5) ;  /* 0xfffffffd00e87547 */ /* 0x000fea000b83ffff */
.L_x_0:
[----:B------:R-:W0:Y:S02]  /*0570*/  LDC.64 R4, c[0x0][0x380] ;  /* 0x0000e000ff047b82 */ /* 0x000e240000000a00 */
[----:B0-----:R-:W-:-:S05]  /*0580*/  IMAD.WIDE.U32 R4, R0, 0x4, R4 ;  /* 0x0000000400047825 */ /* 0x001fca00078e0004 */
[----:B------:R-:W-:Y:S01]  /*0590*/  STG.E desc[UR8][R4.64], R3 ;  /* 0x0000000304007986 */ /* 0x000fe2000c101908 */
[----:B------:R-:W-:Y:S05]  /*05a0*/  EXIT ;  /* 0x000000000000794d */ /* 0x000fea0003800000 */
.L_x_6:
[----:B------:R-:W-:-:S00]  /*05b0*/  BRA `(.L_x_6) ;  /* 0xfffffffc00fc7947 */ /* 0x000fc0000383ffff */
[----:B------:R-:W-:-:S00]  /*05c0*/  NOP ;  /* 0x0000000000007918 */ /* 0x000fc00000000000 */
        /* <DEDUP_REMOVED lines=11> */
.L_x_7:


//--------------------- .nv.shared.reserved.0     --------------------------
	.section	.nv.shared.reserved.0,"aw",@nobits
	.weak		__nv_reservedSMEM_offset_0_alias
	.size		__nv_reservedSMEM_offset_0_alias, 0, 64
	.other		__nv_reservedSMEM_offset_0_alias,@"STO_CUDA_RESERVED_SHARED STV_DEFAULT"
__nv_reservedSMEM_offset_0_alias:
	.zero		0
	.zero		64


//--------------------- .nv.constant0._Z6kernelPj --------------------------
	.section	.nv.constant0._Z6kernelPj,"a",@progbits
	.sectionflags	@""
	.align	4
.nv.constant0._Z6kernelPj:
	.zero		904


//--------------------- SYMBOLS --------------------------

	.type		.nv.reservedSmem.offset0,@object
	.size		.nv.reservedSmem.offset0,0x4
